//
// Generated by NVIDIA NVVM Compiler
//
// Compiler Build ID: CL-36424714
// Cuda compilation tools, release 13.0, V13.0.88
// Based on NVVM 20.0.0
//

.version 9.0
.target sm_100
.address_size 64

	// .globl	VisualizeVectorsKernel

.visible .entry VisualizeVectorsKernel(
	.param .u32 VisualizeVectorsKernel_param_0,
	.param .u64 .ptr .align 1 VisualizeVectorsKernel_param_1,
	.param .u32 VisualizeVectorsKernel_param_2,
	.param .u64 .ptr .align 1 VisualizeVectorsKernel_param_3,
	.param .u32 VisualizeVectorsKernel_param_4,
	.param .u64 .ptr .align 1 VisualizeVectorsKernel_param_5,
	.param .u32 VisualizeVectorsKernel_param_6,
	.param .u32 VisualizeVectorsKernel_param_7,
	.param .u32 VisualizeVectorsKernel_param_8,
	.param .u32 VisualizeVectorsKernel_param_9
)
{


	ret;

}


// ===== COMPILED SASS (sm_100) =====

	.target	sm_100

	.elftype	@"ET_EXEC"


//--------------------- .note.nv.tkinfo           --------------------------
	.section	.note.nv.tkinfo,"",@"SHT_NOTE"
	.sectionflags	@"SHF_NOTE_NV_TKINFO"
	.tkinfo
        /*0018*/ 	.word	0x00000002
        /*0030*/ 	.string	""
        /*0030*/ 	.string	"ptxas"
        /*0030*/ 	.string	"Cuda compilation tools, release 13.0, V13.0.88"
        /*0030*/ 	.string	"Build cuda_13.0.r13.0/compiler.36424714_0"
        /*0030*/ 	.string	"-arch sm_100 -m 64 "



//--------------------- .note.nv.cuinfo           --------------------------
	.section	.note.nv.cuinfo,"",@"SHT_NOTE"
	.sectionflags	@"SHF_NOTE_NV_CUINFO"
        /*0018*/ 	.short	0x0002
        /*001a*/ 	.short	0x0064
        /*001c*/ 	.short	0x0082
	.zero		2


//--------------------- .nv.info                  --------------------------
	.section	.nv.info,"",@"SHT_CUDA_INFO"
	.align	4


	//----- nvinfo : EIATTR_REGCOUNT
	.align		4
        /*0000*/ 	.byte	0x04, 0x2f
        /*0002*/ 	.short	(.L_1 - .L_0)
	.align		4
.L_0:
        /*0004*/ 	.word	index@(VisualizeVectorsKernel)
        /*0008*/ 	.word	0x00000004


	//----- nvinfo : EIATTR_FRAME_SIZE
	.align		4
.L_1:
        /*000c*/ 	.byte	0x04, 0x11
        /*000e*/ 	.short	(.L_3 - .L_2)
	.align		4
.L_2:
        /*0010*/ 	.word	index@(VisualizeVectorsKernel)
        /*0014*/ 	.word	0x00000000


	//----- nvinfo : EIATTR_MIN_STACK_SIZE
	.align		4
.L_3:
        /*0018*/ 	.byte	0x04, 0x12
        /*001a*/ 	.short	(.L_5 - .L_4)
	.align		4
.L_4:
        /*001c*/ 	.word	index@(VisualizeVectorsKernel)
        /*0020*/ 	.word	0x00000000
.L_5:


//--------------------- .nv.compat                --------------------------
	.section	.nv.compat,"",@"SHT_CUDA_COMPAT_INFO"
	.align	4
        /*0000*/ 	.byte	0x02, 0x09, 0x00, 0x00, 0x02, 0x02, 0x01, 0x00, 0x02, 0x05, 0x05, 0x00, 0x03, 0x07, 0x01, 0x01
        /*0010*/ 	.byte	0x02, 0x03, 0x00, 0x00, 0x02, 0x06, 0x01, 0x00, 0x04, 0x0b, 0x08, 0x00, 0x09, 0x00, 0x00, 0x00
        /*0020*/ 	.byte	0x00, 0x00, 0x00, 0x00


//--------------------- .nv.info.VisualizeVectorsKernel --------------------------
	.section	.nv.info.VisualizeVectorsKernel,"",@"SHT_CUDA_INFO"
	.sectionflags	@""
	.align	4


	//----- nvinfo : EIATTR_CUDA_API_VERSION
	.align		4
        /*0000*/ 	.byte	0x04, 0x37
        /*0002*/ 	.short	(.L_7 - .L_6)
.L_6:
        /*0004*/ 	.word	0x00000082


	//----- nvinfo : EIATTR_KPARAM_INFO
	.align		4
.L_7:
        /*0008*/ 	.byte	0x04, 0x17
        /*000a*/ 	.short	(.L_9 - .L_8)
.L_8:
        /*000c*/ 	.word	0x00000000
        /*0010*/ 	.short	0x0009
        /*0012*/ 	.short	0x003c
        /*0014*/ 	.byte	0x00, 0xf0, 0x11, 0x00


	//----- nvinfo : EIATTR_KPARAM_INFO
	.align		4
.L_9:
        /*0018*/ 	.byte	0x04, 0x17
        /*001a*/ 	.short	(.L_11 - .L_10)
.L_10:
        /*001c*/ 	.word	0x00000000
        /*0020*/ 	.short	0x0008
        /*0022*/ 	.short	0x0038
        /*0024*/ 	.byte	0x00, 0xf0, 0x11, 0x00


	//----- nvinfo : EIATTR_KPARAM_INFO
	.align		4
.L_11:
        /*0028*/ 	.byte	0x04, 0x17
        /*002a*/ 	.short	(.L_13 - .L_12)
.L_12:
        /*002c*/ 	.word	0x00000000
        /*0030*/ 	.short	0x0007
        /*0032*/ 	.short	0x0034
        /*0034*/ 	.byte	0x00, 0xf0, 0x11, 0x00


	//----- nvinfo : EIATTR_KPARAM_INFO
	.align		4
.L_13:
        /*0038*/ 	.byte	0x04, 0x17
        /*003a*/ 	.short	(.L_15 - .L_14)
.L_14:
        /*003c*/ 	.word	0x00000000
        /*0040*/ 	.short	0x0006
        /*0042*/ 	.short	0x0030
        /*0044*/ 	.byte	0x00, 0xf0, 0x11, 0x00


	//----- nvinfo : EIATTR_KPARAM_INFO
	.align		4
.L_15:
        /*0048*/ 	.byte	0x04, 0x17
        /*004a*/ 	.short	(.L_17 - .L_16)
.L_16:
        /*004c*/ 	.word	0x00000000
        /*0050*/ 	.short	0x0005
        /*0052*/ 	.short	0x0028
        /*0054*/ 	.byte	0x00, 0xf5, 0x21, 0x00


	//----- nvinfo : EIATTR_KPARAM_INFO
	.align		4
.L_17:
        /*0058*/ 	.byte	0x04, 0x17
        /*005a*/ 	.short	(.L_19 - .L_18)
.L_18:
        /*005c*/ 	.word	0x00000000
        /*0060*/ 	.short	0x0004
        /*0062*/ 	.short	0x0020
        /*0064*/ 	.byte	0x00, 0xf0, 0x11, 0x00


	//----- nvinfo : EIATTR_KPARAM_INFO
	.align		4
.L_19:
        /*0068*/ 	.byte	0x04, 0x17
        /*006a*/ 	.short	(.L_21 - .L_20)
.L_20:
        /*006c*/ 	.word	0x00000000
        /*0070*/ 	.short	0x0003
        /*0072*/ 	.short	0x0018
        /*0074*/ 	.byte	0x00, 0xf5, 0x21, 0x00


	//----- nvinfo : EIATTR_KPARAM_INFO
	.align		4
.L_21:
        /*0078*/ 	.byte	0x04, 0x17
        /*007a*/ 	.short	(.L_23 - .L_22)
.L_22:
        /*007c*/ 	.word	0x00000000
        /*0080*/ 	.short	0x0002
        /*0082*/ 	.short	0x0010
        /*0084*/ 	.byte	0x00, 0xf0, 0x11, 0x00


	//----- nvinfo : EIATTR_KPARAM_INFO
	.align		4
.L_23:
        /*0088*/ 	.byte	0x04, 0x17
        /*008a*/ 	.short	(.L_25 - .L_24)
.L_24:
        /*008c*/ 	.word	0x00000000
        /*0090*/ 	.short	0x0001
        /*0092*/ 	.short	0x0008
        /*0094*/ 	.byte	0x00, 0xf5, 0x21, 0x00


	//----- nvinfo : EIATTR_KPARAM_INFO
	.align		4
.L_25:
        /*0098*/ 	.byte	0x04, 0x17
        /*009a*/ 	.short	(.L_27 - .L_26)
.L_26:
        /*009c*/ 	.word	0x00000000
        /*00a0*/ 	.short	0x0000
        /*00a2*/ 	.short	0x0000
        /*00a4*/ 	.byte	0x00, 0xf0, 0x11, 0x00


	//----- nvinfo : EIATTR_SPARSE_MMA_MASK
	.align		4
.L_27:
        /*00a8*/ 	.byte	0x03, 0x50
        /*00aa*/ 	.short	0x0000


	//----- nvinfo : EIATTR_MAXREG_COUNT
	.align		4
        /*00ac*/ 	.byte	0x03, 0x1b
        /*00ae*/ 	.short	0x00ff


	//----- nvinfo : EIATTR_MERCURY_ISA_VERSION
	.align		4
        /*00b0*/ 	.byte	0x03, 0x5f
        /*00b2*/ 	.short	0x0101


	//----- nvinfo : EIATTR_VRC_CTA_INIT_COUNT
	.align		4
        /*00b4*/ 	.byte	0x02, 0x4a
	.zero		1
	.zero		1


	//----- nvinfo : EIATTR_EXIT_INSTR_OFFSETS
	.align		4
        /*00b8*/ 	.byte	0x04, 0x1c
        /*00ba*/ 	.short	(.L_29 - .L_28)


	//   ....[0]....
.L_28:
        /*00bc*/ 	.word	0x00000010


	//----- nvinfo : EIATTR_CBANK_PARAM_SIZE
	.align		4
.L_29:
        /*00c0*/ 	.byte	0x03, 0x19
        /*00c2*/ 	.short	0x0040


	//----- nvinfo : EIATTR_PARAM_CBANK
	.align		4
        /*00c4*/ 	.byte	0x04, 0x0a
        /*00c6*/ 	.short	(.L_31 - .L_30)
	.align		4
.L_30:
        /*00c8*/ 	.word	index@(.nv.constant0.VisualizeVectorsKernel)
        /*00cc*/ 	.short	0x0380
        /*00ce*/ 	.short	0x0040


	//----- nvinfo : EIATTR_SW_WAR
	.align		4
.L_31:
        /*00d0*/ 	.byte	0x04, 0x36
        /*00d2*/ 	.short	(.L_33 - .L_32)
.L_32:
        /*00d4*/ 	.word	0x00000008
.L_33:


//--------------------- .nv.callgraph             --------------------------
	.section	.nv.callgraph,"",@"SHT_CUDA_CALLGRAPH"
	.align	4
	.sectionentsize	8
	.align		4
        /*0000*/ 	.word	0x00000000
	.align		4
        /*0004*/ 	.word	0xffffffff
	.align		4
        /*0008*/ 	.word	0x00000000
	.align		4
        /*000c*/ 	.word	0xfffffffe
	.align		4
        /*0010*/ 	.word	0x00000000
	.align		4
        /*0014*/ 	.word	0xfffffffd
	.align		4
        /*0018*/ 	.word	0x00000000
	.align		4
        /*001c*/ 	.word	0xfffffffc


//--------------------- .text.VisualizeVectorsKernel --------------------------
	.section	.text.VisualizeVectorsKernel,"ax",@progbits
	.align	128
        .global         VisualizeVectorsKernel
        .type           VisualizeVectorsKernel,@function
        .size           VisualizeVectorsKernel,(.L_x_1 - VisualizeVectorsKernel)
        .other          VisualizeVectorsKernel,@"STO_CUDA_ENTRY STV_DEFAULT"
VisualizeVectorsKernel:
.text.VisualizeVectorsKernel:
[----:B------:R-:W-:Y:S01]  /*0000*/  LDC R1, c[0x0][0x37c] ;  /* 0x0000df00ff017b82 */ /* 0x000fe20000000800 */
[----:B------:R-:W-:Y:S05]  /*0010*/  EXIT ;  /* 0x000000000000794d */ /* 0x000fea0003800000 */
.L_x_0:
[----:B------:R-:W-:-:S00]  /*0020*/  BRA `(.L_x_0) ;  /* 0xfffffffc00fc7947 */ /* 0x000fc0000383ffff */
[----:B------:R-:W-:-:S00]  /*0030*/  NOP ;  /* 0x0000000000007918 */ /* 0x000fc00000000000 */
        /* <DEDUP_REMOVED lines=12> */
.L_x_1:


//--------------------- .nv.shared.reserved.0     --------------------------
	.section	.nv.shared.reserved.0,"aw",@nobits
	.weak		__nv_reservedSMEM_offset_0_alias
	.size		__nv_reservedSMEM_offset_0_alias, 0, 64
	.other		__nv_reservedSMEM_offset_0_alias,@"STO_CUDA_RESERVED_SHARED STV_DEFAULT"
__nv_reservedSMEM_offset_0_alias:
	.zero		0
	.zero		64


//--------------------- .nv.constant0.VisualizeVectorsKernel --------------------------
	.section	.nv.constant0.VisualizeVectorsKernel,"a",@progbits
	.sectionflags	@""
	.align	4
.nv.constant0.VisualizeVectorsKernel:
	.zero		960


//--------------------- SYMBOLS --------------------------

	.type		.nv.reservedSmem.offset0,@object
	.size		.nv.reservedSmem.offset0,0x4
